//
// Generated by NVIDIA NVVM Compiler
//
// Compiler Build ID: CL-36424714
// Cuda compilation tools, release 13.0, V13.0.88
// Based on NVVM 20.0.0
//

.version 9.0
.target sm_100
.address_size 64

	// .globl	_Z8AdditionPfS_S_l

.visible .entry _Z8AdditionPfS_S_l(
	.param .u64 .ptr .align 1 _Z8AdditionPfS_S_l_param_0,
	.param .u64 .ptr .align 1 _Z8AdditionPfS_S_l_param_1,
	.param .u64 .ptr .align 1 _Z8AdditionPfS_S_l_param_2,
	.param .u64 _Z8AdditionPfS_S_l_param_3
)
{
	.reg .pred 	%p<2>;
	.reg .b32 	%r<5>;
	.reg .b32 	%f<4>;
	.reg .b64 	%rd<13>;

	ld.param.u64 	%rd2, [_Z8AdditionPfS_S_l_param_0];
	ld.param.u64 	%rd3, [_Z8AdditionPfS_S_l_param_1];
	ld.param.u64 	%rd4, [_Z8AdditionPfS_S_l_param_2];
	ld.param.u64 	%rd5, [_Z8AdditionPfS_S_l_param_3];
	mov.u32 	%r1, %tid.x;
	mov.u32 	%r2, %ctaid.x;
	mov.u32 	%r3, %ntid.x;
	mad.lo.s32 	%r4, %r2, %r3, %r1;
	cvt.s64.s32 	%rd1, %r4;
	setp.le.s64 	%p1, %rd5, %rd1;
	@%p1 bra 	$L__BB0_2;
	cvta.to.global.u64 	%rd6, %rd2;
	cvta.to.global.u64 	%rd7, %rd3;
	cvta.to.global.u64 	%rd8, %rd4;
	shl.b64 	%rd9, %rd1, 2;
	add.s64 	%rd10, %rd6, %rd9;
	ld.global.f32 	%f1, [%rd10];
	add.s64 	%rd11, %rd7, %rd9;
	ld.global.f32 	%f2, [%rd11];
	add.f32 	%f3, %f1, %f2;
	add.s64 	%rd12, %rd8, %rd9;
	st.global.f32 	[%rd12], %f3;
$L__BB0_2:
	ret;

}


// ===== COMPILED SASS (sm_100) =====

	.target	sm_100

	.elftype	@"ET_EXEC"


//--------------------- .note.nv.tkinfo           --------------------------
	.section	.note.nv.tkinfo,"",@"SHT_NOTE"
	.sectionflags	@"SHF_NOTE_NV_TKINFO"
	.tkinfo
        /*0018*/ 	.word	0x00000002
        /*0030*/ 	.string	""
        /*0030*/ 	.string	"ptxas"
        /*0030*/ 	.string	"Cuda compilation tools, release 13.0, V13.0.88"
        /*0030*/ 	.string	"Build cuda_13.0.r13.0/compiler.36424714_0"
        /*0030*/ 	.string	"-arch sm_100 -m 64 "



//--------------------- .note.nv.cuinfo           --------------------------
	.section	.note.nv.cuinfo,"",@"SHT_NOTE"
	.sectionflags	@"SHF_NOTE_NV_CUINFO"
        /*0018*/ 	.short	0x0002
        /*001a*/ 	.short	0x0064
        /*001c*/ 	.short	0x0082
	.zero		2


//--------------------- .nv.info                  --------------------------
	.section	.nv.info,"",@"SHT_CUDA_INFO"
	.align	4


	//----- nvinfo : EIATTR_REGCOUNT
	.align		4
        /*0000*/ 	.byte	0x04, 0x2f
        /*0002*/ 	.short	(.L_1 - .L_0)
	.align		4
.L_0:
        /*0004*/ 	.word	index@(_Z8AdditionPfS_S_l)
        /*0008*/ 	.word	0x0000000c


	//----- nvinfo : EIATTR_FRAME_SIZE
	.align		4
.L_1:
        /*000c*/ 	.byte	0x04, 0x11
        /*000e*/ 	.short	(.L_3 - .L_2)
	.align		4
.L_2:
        /*0010*/ 	.word	index@(_Z8AdditionPfS_S_l)
        /*0014*/ 	.word	0x00000000


	//----- nvinfo : EIATTR_MIN_STACK_SIZE
	.align		4
.L_3:
        /*0018*/ 	.byte	0x04, 0x12
        /*001a*/ 	.short	(.L_5 - .L_4)
	.align		4
.L_4:
        /*001c*/ 	.word	index@(_Z8AdditionPfS_S_l)
        /*0020*/ 	.word	0x00000000
.L_5:


//--------------------- .nv.compat                --------------------------
	.section	.nv.compat,"",@"SHT_CUDA_COMPAT_INFO"
	.align	4
        /*0000*/ 	.byte	0x02, 0x09, 0x00, 0x00, 0x02, 0x02, 0x01, 0x00, 0x02, 0x05, 0x05, 0x00, 0x03, 0x07, 0x01, 0x01
        /*0010*/ 	.byte	0x02, 0x03, 0x00, 0x00, 0x02, 0x06, 0x01, 0x00, 0x04, 0x0b, 0x08, 0x00, 0x09, 0x00, 0x00, 0x00
        /*0020*/ 	.byte	0x00, 0x00, 0x00, 0x00


//--------------------- .nv.info._Z8AdditionPfS_S_l --------------------------
	.section	.nv.info._Z8AdditionPfS_S_l,"",@"SHT_CUDA_INFO"
	.sectionflags	@""
	.align	4


	//----- nvinfo : EIATTR_CUDA_API_VERSION
	.align		4
        /*0000*/ 	.byte	0x04, 0x37
        /*0002*/ 	.short	(.L_7 - .L_6)
.L_6:
        /*0004*/ 	.word	0x00000082


	//----- nvinfo : EIATTR_KPARAM_INFO
	.align		4
.L_7:
        /*0008*/ 	.byte	0x04, 0x17
        /*000a*/ 	.short	(.L_9 - .L_8)
.L_8:
        /*000c*/ 	.word	0x00000000
        /*0010*/ 	.short	0x0003
        /*0012*/ 	.short	0x0018
        /*0014*/ 	.byte	0x00, 0xf0, 0x21, 0x00


	//----- nvinfo : EIATTR_KPARAM_INFO
	.align		4
.L_9:
        /*0018*/ 	.byte	0x04, 0x17
        /*001a*/ 	.short	(.L_11 - .L_10)
.L_10:
        /*001c*/ 	.word	0x00000000
        /*0020*/ 	.short	0x0002
        /*0022*/ 	.short	0x0010
        /*0024*/ 	.byte	0x00, 0xf5, 0x21, 0x00


	//----- nvinfo : EIATTR_KPARAM_INFO
	.align		4
.L_11:
        /*0028*/ 	.byte	0x04, 0x17
        /*002a*/ 	.short	(.L_13 - .L_12)
.L_12:
        /*002c*/ 	.word	0x00000000
        /*0030*/ 	.short	0x0001
        /*0032*/ 	.short	0x0008
        /*0034*/ 	.byte	0x00, 0xf5, 0x21, 0x00


	//----- nvinfo : EIATTR_KPARAM_INFO
	.align		4
.L_13:
        /*0038*/ 	.byte	0x04, 0x17
        /*003a*/ 	.short	(.L_15 - .L_14)
.L_14:
        /*003c*/ 	.word	0x00000000
        /*0040*/ 	.short	0x0000
        /*0042*/ 	.short	0x0000
        /*0044*/ 	.byte	0x00, 0xf5, 0x21, 0x00


	//----- nvinfo : EIATTR_SPARSE_MMA_MASK
	.align		4
.L_15:
        /*0048*/ 	.byte	0x03, 0x50
        /*004a*/ 	.short	0x0000


	//----- nvinfo : EIATTR_MAXREG_COUNT
	.align		4
        /*004c*/ 	.byte	0x03, 0x1b
        /*004e*/ 	.short	0x00ff


	//----- nvinfo : EIATTR_MERCURY_ISA_VERSION
	.align		4
        /*0050*/ 	.byte	0x03, 0x5f
        /*0052*/ 	.short	0x0101


	//----- nvinfo : EIATTR_VRC_CTA_INIT_COUNT
	.align		4
        /*0054*/ 	.byte	0x02, 0x4a
	.zero		1
	.zero		1


	//----- nvinfo : EIATTR_EXIT_INSTR_OFFSETS
	.align		4
        /*0058*/ 	.byte	0x04, 0x1c
        /*005a*/ 	.short	(.L_17 - .L_16)


	//   ....[0]....
.L_16:
        /*005c*/ 	.word	0x00000090


	//   ....[1]....
        /*0060*/ 	.word	0x00000190


	//----- nvinfo : EIATTR_CBANK_PARAM_SIZE
	.align		4
.L_17:
        /*0064*/ 	.byte	0x03, 0x19
        /*0066*/ 	.short	0x0020


	//----- nvinfo : EIATTR_PARAM_CBANK
	.align		4
        /*0068*/ 	.byte	0x04, 0x0a
        /*006a*/ 	.short	(.L_19 - .L_18)
	.align		4
.L_18:
        /*006c*/ 	.word	index@(.nv.constant0._Z8AdditionPfS_S_l)
        /*0070*/ 	.short	0x0380
        /*0072*/ 	.short	0x0020


	//----- nvinfo : EIATTR_SW_WAR
	.align		4
.L_19:
        /*0074*/ 	.byte	0x04, 0x36
        /*0076*/ 	.short	(.L_21 - .L_20)
.L_20:
        /*0078*/ 	.word	0x00000008
.L_21:


//--------------------- .nv.callgraph             --------------------------
	.section	.nv.callgraph,"",@"SHT_CUDA_CALLGRAPH"
	.align	4
	.sectionentsize	8
	.align		4
        /*0000*/ 	.word	0x00000000
	.align		4
        /*0004*/ 	.word	0xffffffff
	.align		4
        /*0008*/ 	.word	0x00000000
	.align		4
        /*000c*/ 	.word	0xfffffffe
	.align		4
        /*0010*/ 	.word	0x00000000
	.align		4
        /*0014*/ 	.word	0xfffffffd
	.align		4
        /*0018*/ 	.word	0x00000000
	.align		4
        /*001c*/ 	.word	0xfffffffc


//--------------------- .text._Z8AdditionPfS_S_l  --------------------------
	.section	.text._Z8AdditionPfS_S_l,"ax",@progbits
	.align	128
        .global         _Z8AdditionPfS_S_l
        .type           _Z8AdditionPfS_S_l,@function
        .size           _Z8AdditionPfS_S_l,(.L_x_1 - _Z8AdditionPfS_S_l)
        .other          _Z8AdditionPfS_S_l,@"STO_CUDA_ENTRY STV_DEFAULT"
_Z8AdditionPfS_S_l:
.text._Z8AdditionPfS_S_l:
[----:B------:R-:W-:Y:S01]  /*0000*/  LDC R1, c[0x0][0x37c] ;  /* 0x0000df00ff017b82 */ /* 0x000fe20000000800 */
[----:B------:R-:W0:Y:S07]  /*0010*/  S2R R0, SR_TID.X ;  /* 0x0000000000007919 */ /* 0x000e2e0000002100 */
[----:B------:R-:W0:Y:S01]  /*0020*/  S2UR UR4, SR_CTAID.X ;  /* 0x00000000000479c3 */ /* 0x000e220000002500 */
[----:B------:R-:W1:Y:S07]  /*0030*/  LDCU.64 UR6, c[0x0][0x398] ;  /* 0x00007300ff0677ac */ /* 0x000e6e0008000a00 */
[----:B------:R-:W0:Y:S02]  /*0040*/  LDC R3, c[0x0][0x360] ;  /* 0x0000d800ff037b82 */ /* 0x000e240000000800 */
[----:B0-----:R-:W-:-:S05]  /*0050*/  IMAD R0, R3, UR4, R0 ;  /* 0x0000000403007c24 */ /* 0x001fca000f8e0200 */
[----:B-1----:R-:W-:Y:S02]  /*0060*/  ISETP.GE.U32.AND P0, PT, R0, UR6, PT ;  /* 0x0000000600007c0c */ /* 0x002fe4000bf06070 */
[----:B------:R-:W-:-:S04]  /*0070*/  SHF.R.S32.HI R3, RZ, 0x1f, R0 ;  /* 0x0000001fff037819 */ /* 0x000fc80000011400 */
[----:B------:R-:W-:-:S13]  /*0080*/  ISETP.GE.AND.EX P0, PT, R3, UR7, PT, P0 ;  /* 0x0000000703007c0c */ /* 0x000fda000bf06300 */
[----:B------:R-:W-:Y:S05]  /*0090*/  @P0 EXIT ;  /* 0x000000000000094d */ /* 0x000fea0003800000 */
[----:B------:R-:W0:Y:S01]  /*00a0*/  LDCU.128 UR8, c[0x0][0x380] ;  /* 0x00007000ff0877ac */ /* 0x000e220008000c00 */
[C---:B------:R-:W-:Y:S01]  /*00b0*/  IMAD.SHL.U32 R6, R0.reuse, 0x4, RZ ;  /* 0x0000000400067824 */ /* 0x040fe200078e00ff */
[----:B------:R-:W-:Y:S01]  /*00c0*/  SHF.L.U64.HI R0, R0, 0x2, R3 ;  /* 0x0000000200007819 */ /* 0x000fe20000010203 */
[----:B------:R-:W1:Y:S01]  /*00d0*/  LDCU.64 UR4, c[0x0][0x358] ;  /* 0x00006b00ff0477ac */ /* 0x000e620008000a00 */
[----:B------:R-:W2:Y:S02]  /*00e0*/  LDCU.64 UR6, c[0x0][0x390] ;  /* 0x00007200ff0677ac */ /* 0x000ea40008000a00 */
[C---:B0-----:R-:W-:Y:S02]  /*00f0*/  IADD3 R4, P1, PT, R6.reuse, UR10, RZ ;  /* 0x0000000a06047c10 */ /* 0x041fe4000ff3e0ff */
[----:B------:R-:W-:Y:S02]  /*0100*/  IADD3 R2, P0, PT, R6, UR8, RZ ;  /* 0x0000000806027c10 */ /* 0x000fe4000ff1e0ff */
[----:B------:R-:W-:-:S02]  /*0110*/  IADD3.X R5, PT, PT, R0, UR11, RZ, P1, !PT ;  /* 0x0000000b00057c10 */ /* 0x000fc40008ffe4ff */
[----:B------:R-:W-:-:S04]  /*0120*/  IADD3.X R3, PT, PT, R0, UR9, RZ, P0, !PT ;  /* 0x0000000900037c10 */ /* 0x000fc800087fe4ff */
[----:B-1----:R-:W3:Y:S04]  /*0130*/  LDG.E R5, desc[UR4][R4.64] ;  /* 0x0000000404057981 */ /* 0x002ee8000c1e1900 */
[----:B------:R-:W3:Y:S01]  /*0140*/  LDG.E R2, desc[UR4][R2.64] ;  /* 0x0000000402027981 */ /* 0x000ee2000c1e1900 */
[----:B--2---:R-:W-:-:S04]  /*0150*/  IADD3 R6, P0, PT, R6, UR6, RZ ;  /* 0x0000000606067c10 */ /* 0x004fc8000ff1e0ff */
[----:B------:R-:W-:Y:S01]  /*0160*/  IADD3.X R7, PT, PT, R0, UR7, RZ, P0, !PT ;  /* 0x0000000700077c10 */ /* 0x000fe200087fe4ff */
[----:B---3--:R-:W-:-:S05]  /*0170*/  FADD R9, R2, R5 ;  /* 0x0000000502097221 */ /* 0x008fca0000000000 */
[----:B------:R-:W-:Y:S01]  /*0180*/  STG.E desc[UR4][R6.64], R9 ;  /* 0x0000000906007986 */ /* 0x000fe2000c101904 */
[----:B------:R-:W-:Y:S05]  /*0190*/  EXIT ;  /* 0x000000000000794d */ /* 0x000fea0003800000 */
.L_x_0:
[----:B------:R-:W-:-:S00]  /*01a0*/  BRA `(.L_x_0) ;  /* 0xfffffffc00fc7947 */ /* 0x000fc0000383ffff */
[----:B------:R-:W-:-:S00]  /*01b0*/  NOP ;  /* 0x0000000000007918 */ /* 0x000fc00000000000 */
        /* <DEDUP_REMOVED lines=12> */
.L_x_1:


//--------------------- .nv.shared.reserved.0     --------------------------
	.section	.nv.shared.reserved.0,"aw",@nobits
	.weak		__nv_reservedSMEM_offset_0_alias
	.size		__nv_reservedSMEM_offset_0_alias, 0, 64
	.other		__nv_reservedSMEM_offset_0_alias,@"STO_CUDA_RESERVED_SHARED STV_DEFAULT"
__nv_reservedSMEM_offset_0_alias:
	.zero		0
	.zero		64


//--------------------- .nv.constant0._Z8AdditionPfS_S_l --------------------------
	.section	.nv.constant0._Z8AdditionPfS_S_l,"a",@progbits
	.sectionflags	@""
	.align	4
.nv.constant0._Z8AdditionPfS_S_l:
	.zero		928


//--------------------- SYMBOLS --------------------------

	.type		.nv.reservedSmem.offset0,@object
	.size		.nv.reservedSmem.offset0,0x4
